	.headerflags	@"EF_CUDA_TEXMODE_UNIFIED EF_CUDA_64BIT_ADDRESS EF_CUDA_ACCELERATORS EF_CUDA_SM90 EF_CUDA_VIRTUAL_SM(EF_CUDA_SM90)"
	.elftype	@"ET_EXEC"


//--------------------- .nv.info                  --------------------------
	.section	.nv.info,"",@"SHT_CUDA_INFO"
	.align	4


	//----- nvinfo : EIATTR_REGCOUNT
	.align		4
        /*0000*/ 	.byte	0x04, 0x2f
        /*0002*/ 	.short	(.L_1 - .L_0)
	.align		4
.L_0:
        /*0004*/ 	.word	index@(triton_poi_fused_add_1)
        /*0008*/ 	.word	0x00000016


	//----- nvinfo : EIATTR_MIN_STACK_SIZE
	.align		4
.L_1:
        /*000c*/ 	.byte	0x04, 0x12
        /*000e*/ 	.short	(.L_3 - .L_2)
	.align		4
.L_2:
        /*0010*/ 	.word	index@(triton_poi_fused_add_1)
        /*0014*/ 	.word	0x00000000


	//----- nvinfo : EIATTR_FRAME_SIZE
	.align		4
.L_3:
        /*0018*/ 	.byte	0x04, 0x11
        /*001a*/ 	.short	(.L_5 - .L_4)
	.align		4
.L_4:
        /*001c*/ 	.word	index@(triton_poi_fused_add_1)
        /*0020*/ 	.word	0x00000000


	//----- nvinfo : EIATTR_MIN_STACK_SIZE
	.align		4
.L_5:
        /*0024*/ 	.byte	0x04, 0x12
        /*0026*/ 	.short	(.L_7 - .L_6)
	.align		4
.L_6:
        /*0028*/ 	.word	index@(triton_poi_fused_add_1)
        /*002c*/ 	.word	0x00000000
.L_7:


//--------------------- .nv.info.triton_poi_fused_add_1 --------------------------
	.section	.nv.info.triton_poi_fused_add_1,"",@"SHT_CUDA_INFO"
	.sectionflags	@""
	.align	4


	//----- nvinfo : EIATTR_CUDA_API_VERSION
	.align		4
        /*0000*/ 	.byte	0x04, 0x37
        /*0002*/ 	.short	(.L_9 - .L_8)
.L_8:
        /*0004*/ 	.word	0x0000007c


	//----- nvinfo : EIATTR_KPARAM_INFO
	.align		4
.L_9:
        /*0008*/ 	.byte	0x04, 0x17
        /*000a*/ 	.short	(.L_11 - .L_10)
.L_10:
        /*000c*/ 	.word	0x00000000
        /*0010*/ 	.short	0x0004
        /*0012*/ 	.short	0x0020
        /*0014*/ 	.byte	0x00, 0xf0, 0x11, 0x00


	//----- nvinfo : EIATTR_KPARAM_INFO
	.align		4
.L_11:
        /*0018*/ 	.byte	0x04, 0x17
        /*001a*/ 	.short	(.L_13 - .L_12)
.L_12:
        /*001c*/ 	.word	0x00000000
        /*0020*/ 	.short	0x0003
        /*0022*/ 	.short	0x0018
        /*0024*/ 	.byte	0x00, 0xf4, 0x21, 0x00


	//----- nvinfo : EIATTR_KPARAM_INFO
	.align		4
.L_13:
        /*0028*/ 	.byte	0x04, 0x17
        /*002a*/ 	.short	(.L_15 - .L_14)
.L_14:
        /*002c*/ 	.word	0x00000000
        /*0030*/ 	.short	0x0002
        /*0032*/ 	.short	0x0010
        /*0034*/ 	.byte	0x00, 0xf4, 0x21, 0x00


	//----- nvinfo : EIATTR_KPARAM_INFO
	.align		4
.L_15:
        /*0038*/ 	.byte	0x04, 0x17
        /*003a*/ 	.short	(.L_17 - .L_16)
.L_16:
        /*003c*/ 	.word	0x00000000
        /*0040*/ 	.short	0x0001
        /*0042*/ 	.short	0x0008
        /*0044*/ 	.byte	0x00, 0xf4, 0x21, 0x00


	//----- nvinfo : EIATTR_KPARAM_INFO
	.align		4
.L_17:
        /*0048*/ 	.byte	0x04, 0x17
        /*004a*/ 	.short	(.L_19 - .L_18)
.L_18:
        /*004c*/ 	.word	0x00000000
        /*0050*/ 	.short	0x0000
        /*0052*/ 	.short	0x0000
        /*0054*/ 	.byte	0x00, 0xf4, 0x21, 0x00


	//----- nvinfo : EIATTR_SPARSE_MMA_MASK
	.align		4
.L_19:
        /*0058*/ 	.byte	0x03, 0x50
        /*005a*/ 	.short	0x0000


	//----- nvinfo : EIATTR_MAXREG_COUNT
	.align		4
        /*005c*/ 	.byte	0x03, 0x1b
        /*005e*/ 	.short	0x00ff


	//----- nvinfo : EIATTR_EXIT_INSTR_OFFSETS
	.align		4
        /*0060*/ 	.byte	0x04, 0x1c
        /*0062*/ 	.short	(.L_21 - .L_20)


	//   ....[0]....
.L_20:
        /*0064*/ 	.word	0x00000230


	//   ....[1]....
        /*0068*/ 	.word	0x00000250


	//----- nvinfo : EIATTR_REQNTID
	.align		4
.L_21:
        /*006c*/ 	.byte	0x04, 0x10
        /*006e*/ 	.short	(.L_23 - .L_22)
.L_22:
        /*0070*/ 	.word	0x00000080
        /*0074*/ 	.word	0x00000001
        /*0078*/ 	.word	0x00000001


	//----- nvinfo : EIATTR_CBANK_PARAM_SIZE
	.align		4
.L_23:
        /*007c*/ 	.byte	0x03, 0x19
        /*007e*/ 	.short	0x0024


	//----- nvinfo : EIATTR_PARAM_CBANK
	.align		4
        /*0080*/ 	.byte	0x04, 0x0a
        /*0082*/ 	.short	(.L_25 - .L_24)
	.align		4
.L_24:
        /*0084*/ 	.word	index@(.nv.constant0.triton_poi_fused_add_1)
        /*0088*/ 	.short	0x0210
        /*008a*/ 	.short	0x0024


	//----- nvinfo : EIATTR_SW_WAR
	.align		4
.L_25:
        /*008c*/ 	.byte	0x04, 0x36
        /*008e*/ 	.short	(.L_27 - .L_26)
.L_26:
        /*0090*/ 	.word	0x00000008
.L_27:


//--------------------- .nv.callgraph             --------------------------
	.section	.nv.callgraph,"",@"SHT_CUDA_CALLGRAPH"
	.align	4
	.sectionentsize	8
	.align		4
        /*0000*/ 	.word	0x00000000
	.align		4
        /*0004*/ 	.word	0xffffffff
	.align		4
        /*0008*/ 	.word	0x00000000
	.align		4
        /*000c*/ 	.word	0xfffffffe
	.align		4
        /*0010*/ 	.word	0x00000000
	.align		4
        /*0014*/ 	.word	0xfffffffd
	.align		4
        /*0018*/ 	.word	0x00000000
	.align		4
        /*001c*/ 	.word	0xfffffffc


//--------------------- .text.triton_poi_fused_add_1 --------------------------
	.section	.text.triton_poi_fused_add_1,"ax",@progbits
	.align	128
        .global         triton_poi_fused_add_1
        .type           triton_poi_fused_add_1,@function
        .size           triton_poi_fused_add_1,(.L_x_1 - triton_poi_fused_add_1)
        .other          triton_poi_fused_add_1,@"STO_CUDA_ENTRY STV_DEFAULT"
triton_poi_fused_add_1:
.text.triton_poi_fused_add_1:
[----:B------:R-:W0:Y:S01]  /*0000*/  LDC R1, c[0x0][0x28] ;  /* 0x00000a00ff017b82 */ /* 0x000e220000000800 */
[----:B------:R-:W1:Y:S07]  /*0010*/  S2R R0, SR_TID.X ;  /* 0x0000000000007919 */ /* 0x000e6e0000002100 */
[----:B------:R-:W2:Y:S01]  /*0020*/  LDC.64 R2, c[0x0][0x220] ;  /* 0x00008800ff027b82 */ /* 0x000ea20000000a00 */
[----:B------:R-:W-:Y:S02]  /*0030*/  CS2R R14, SRZ ;  /* 0x00000000000e7805 */ /* 0x000fe4000001ff00 */
[----:B------:R-:W-:Y:S01]  /*0040*/  CS2R R16, SRZ ;  /* 0x0000000000107805 */ /* 0x000fe2000001ff00 */
[----:B------:R-:W3:Y:S01]  /*0050*/  S2R R11, SR_CTAID.X ;  /* 0x00000000000b7919 */ /* 0x000ee20000002500 */
[----:B------:R-:W-:-:S03]  /*0060*/  ULDC.64 UR4, c[0x0][0x208] ;  /* 0x0000820000047ab9 */ /* 0x000fc60000000a00 */
[----:B------:R-:W4:Y:S08]  /*0070*/  LDC.64 R6, c[0x0][0x218] ;  /* 0x00008600ff067b82 */ /* 0x000f300000000a00 */
[----:B------:R-:W5:Y:S08]  /*0080*/  LDC.64 R8, c[0x0][0x228] ;  /* 0x00008a00ff087b82 */ /* 0x000f700000000a00 */
[----:B------:R-:W4:Y:S01]  /*0090*/  LDC.64 R4, c[0x0][0x210] ;  /* 0x00008400ff047b82 */ /* 0x000f220000000a00 */
[----:B-1----:R-:W-:-:S04]  /*00a0*/  SHF.L.U32 R0, R0, 0x1, RZ ;  /* 0x0000000100007819 */ /* 0x002fc800000006ff */
[----:B------:R-:W-:Y:S02]  /*00b0*/  LOP3.LUT R0, R0, 0xfe, RZ, 0xc0, !PT ;  /* 0x000000fe00007812 */ /* 0x000fe400078ec0ff */
[----:B---3--:R-:W-:Y:S02]  /*00c0*/  SHF.R.S32.HI R10, RZ, 0x17, R11 ;  /* 0x00000017ff0a7819 */ /* 0x008fe4000001140b */
[----:B------:R-:W-:Y:S02]  /*00d0*/  LEA R11, R11, R0, 0x8 ;  /* 0x000000000b0b7211 */ /* 0x000fe400078e40ff */
[----:B------:R-:W-:Y:S02]  /*00e0*/  SGXT R0, R10, 0x1 ;  /* 0x000000010a00781a */ /* 0x000fe40000000200 */
[C---:B------:R-:W-:Y:S01]  /*00f0*/  ISETP.GE.AND P0, PT, R11.reuse, 0x100, PT ;  /* 0x000001000b00780c */ /* 0x040fe20003f06270 */
[----:B--2---:R-:W-:Y:S01]  /*0100*/  IMAD.WIDE R2, R11, 0x4, R2 ;  /* 0x000000040b027825 */ /* 0x004fe200078e0202 */
[----:B------:R-:W-:-:S03]  /*0110*/  LEA.HI R0, R0, R11, RZ, 0x2 ;  /* 0x0000000b00007211 */ /* 0x000fc600078f10ff */
[----:B0---4-:R-:W-:Y:S01]  /*0120*/  IMAD.WIDE R4, R11, 0x4, R4 ;  /* 0x000000040b047825 */ /* 0x011fe200078e0204 */
[----:B------:R-:W-:-:S04]  /*0130*/  LOP3.LUT R0, R0, 0xfffffffc, RZ, 0xc0, !PT ;  /* 0xfffffffc00007812 */ /* 0x000fc800078ec0ff */
[----:B------:R-:W-:Y:S02]  /*0140*/  IADD3 R13, R11, -R0, RZ ;  /* 0x800000000b0d7210 */ /* 0x000fe40007ffe0ff */
[----:B------:R-:W-:Y:S01]  /*0150*/  CS2R R10, SRZ ;  /* 0x00000000000a7805 */ /* 0x000fe2000001ff00 */
[----:B------:R-:W2:Y:S02]  /*0160*/  @!P0 LDG.E.64 R14, desc[UR4][R2.64] ;  /* 0x00000004020e8981 */ /* 0x000ea4000c1e1b00 */
[----:B------:R-:W-:-:S03]  /*0170*/  IMAD.WIDE R6, R13, 0x4, R6 ;  /* 0x000000040d067825 */ /* 0x000fc600078e0206 */
[----:B------:R-:W3:Y:S01]  /*0180*/  @!P0 LDG.E.64 R10, desc[UR4][R4.64] ;  /* 0x00000004040a8981 */ /* 0x000ee2000c1e1b00 */
[----:B-----5:R-:W-:Y:S01]  /*0190*/  IMAD.WIDE R8, R13, 0x4, R8 ;  /* 0x000000040d087825 */ /* 0x020fe200078e0208 */
[----:B------:R-:W-:-:S04]  /*01a0*/  CS2R R12, SRZ ;  /* 0x00000000000c7805 */ /* 0x000fc8000001ff00 */
[----:B------:R-:W2:Y:S04]  /*01b0*/  @!P0 LDG.E.EL.64 R16, desc[UR4][R8.64] ;  /* 0x0000000408108981 */ /* 0x000ea8000c2e1b00 */
[----:B------:R-:W3:Y:S01]  /*01c0*/  @!P0 LDG.E.EL.64 R12, desc[UR4][R6.64] ;  /* 0x00000004060c8981 */ /* 0x000ee2000c2e1b00 */
[----:B--2---:R-:W-:Y:S01]  /*01d0*/  FADD R19, R16, R14 ;  /* 0x0000000e10137221 */ /* 0x004fe20000000000 */
[----:B------:R-:W-:Y:S01]  /*01e0*/  FADD R0, R17, R15 ;  /* 0x0000000f11007221 */ /* 0x000fe20000000000 */
[----:B---3--:R-:W-:Y:S01]  /*01f0*/  FADD R10, R12, R10 ;  /* 0x0000000a0c0a7221 */ /* 0x008fe20000000000 */
[----:B------:R-:W-:-:S03]  /*0200*/  FADD R11, R13, R11 ;  /* 0x0000000b0d0b7221 */ /* 0x000fc60000000000 */
[----:B------:R-:W-:Y:S01]  /*0210*/  FADD R10, R10, R19 ;  /* 0x000000130a0a7221 */ /* 0x000fe20000000000 */
[----:B------:R-:W-:Y:S01]  /*0220*/  FADD R11, R11, R0 ;  /* 0x000000000b0b7221 */ /* 0x000fe20000000000 */
[----:B------:R-:W-:Y:S06]  /*0230*/  @P0 EXIT ;  /* 0x000000000000094d */ /* 0x000fec0003800000 */
[----:B------:R-:W-:Y:S01]  /*0240*/  STG.E.64 desc[UR4][R4.64], R10 ;  /* 0x0000000a04007986 */ /* 0x000fe2000c101b04 */
[----:B------:R-:W-:Y:S05]  /*0250*/  EXIT ;  /* 0x000000000000794d */ /* 0x000fea0003800000 */
.L_x_0:
[----:B------:R-:W-:-:S00]  /*0260*/  BRA `(.L_x_0) ;  /* 0xfffffffc00fc7947 */ /* 0x000fc0000383ffff */
[----:B------:R-:W-:-:S00]  /*0270*/  NOP ;  /* 0x0000000000007918 */ /* 0x000fc00000000000 */
        /* <DEDUP_REMOVED lines=8> */
.L_x_1:


//--------------------- .nv.constant0.triton_poi_fused_add_1 --------------------------
	.section	.nv.constant0.triton_poi_fused_add_1,"a",@progbits
	.sectionflags	@""
	.align	4
.nv.constant0.triton_poi_fused_add_1:
	.zero		564
